//
// Generated by NVIDIA NVVM Compiler
//
// Compiler Build ID: CL-36424714
// Cuda compilation tools, release 13.0, V13.0.88
// Based on NVVM 20.0.0
//

.version 9.0
.target sm_100
.address_size 64

	// .globl	_Z13mandelbrotRowdddidiPii
.global .align 1 .b8 _ZN34_INTERNAL_bb4d7346_4_k_cu_281daaee4cuda3std3__45__cpo5beginE[1];
.global .align 1 .b8 _ZN34_INTERNAL_bb4d7346_4_k_cu_281daaee4cuda3std3__45__cpo3endE[1];
.global .align 1 .b8 _ZN34_INTERNAL_bb4d7346_4_k_cu_281daaee4cuda3std3__45__cpo6cbeginE[1];
.global .align 1 .b8 _ZN34_INTERNAL_bb4d7346_4_k_cu_281daaee4cuda3std3__45__cpo4cendE[1];
.global .align 1 .b8 _ZN34_INTERNAL_bb4d7346_4_k_cu_281daaee4cuda3std3__45__cpo6rbeginE[1];
.global .align 1 .b8 _ZN34_INTERNAL_bb4d7346_4_k_cu_281daaee4cuda3std3__45__cpo4rendE[1];
.global .align 1 .b8 _ZN34_INTERNAL_bb4d7346_4_k_cu_281daaee4cuda3std3__45__cpo7crbeginE[1];
.global .align 1 .b8 _ZN34_INTERNAL_bb4d7346_4_k_cu_281daaee4cuda3std3__45__cpo5crendE[1];
.global .align 1 .b8 _ZN34_INTERNAL_bb4d7346_4_k_cu_281daaee4cuda3std3__436_GLOBAL__N__bb4d7346_4_k_cu_281daaee6ignoreE[1];
.global .align 1 .b8 _ZN34_INTERNAL_bb4d7346_4_k_cu_281daaee4cuda3std3__419piecewise_constructE[1];
.global .align 1 .b8 _ZN34_INTERNAL_bb4d7346_4_k_cu_281daaee4cuda3std3__48in_placeE[1];
.global .align 1 .b8 _ZN34_INTERNAL_bb4d7346_4_k_cu_281daaee4cuda3std3__420unreachable_sentinelE[1];
.global .align 1 .b8 _ZN34_INTERNAL_bb4d7346_4_k_cu_281daaee4cuda3std6ranges3__45__cpo4swapE[1];
.global .align 1 .b8 _ZN34_INTERNAL_bb4d7346_4_k_cu_281daaee4cuda3std6ranges3__45__cpo9iter_moveE[1];
.global .align 1 .b8 _ZN34_INTERNAL_bb4d7346_4_k_cu_281daaee4cuda3std6ranges3__45__cpo5beginE[1];
.global .align 1 .b8 _ZN34_INTERNAL_bb4d7346_4_k_cu_281daaee4cuda3std6ranges3__45__cpo3endE[1];
.global .align 1 .b8 _ZN34_INTERNAL_bb4d7346_4_k_cu_281daaee4cuda3std6ranges3__45__cpo6cbeginE[1];
.global .align 1 .b8 _ZN34_INTERNAL_bb4d7346_4_k_cu_281daaee4cuda3std6ranges3__45__cpo4cendE[1];
.global .align 1 .b8 _ZN34_INTERNAL_bb4d7346_4_k_cu_281daaee4cuda3std6ranges3__45__cpo7advanceE[1];
.global .align 1 .b8 _ZN34_INTERNAL_bb4d7346_4_k_cu_281daaee4cuda3std6ranges3__45__cpo9iter_swapE[1];
.global .align 1 .b8 _ZN34_INTERNAL_bb4d7346_4_k_cu_281daaee4cuda3std6ranges3__45__cpo4nextE[1];
.global .align 1 .b8 _ZN34_INTERNAL_bb4d7346_4_k_cu_281daaee4cuda3std6ranges3__45__cpo4prevE[1];
.global .align 1 .b8 _ZN34_INTERNAL_bb4d7346_4_k_cu_281daaee4cuda3std6ranges3__45__cpo4dataE[1];
.global .align 1 .b8 _ZN34_INTERNAL_bb4d7346_4_k_cu_281daaee4cuda3std6ranges3__45__cpo5cdataE[1];
.global .align 1 .b8 _ZN34_INTERNAL_bb4d7346_4_k_cu_281daaee4cuda3std6ranges3__45__cpo4sizeE[1];
.global .align 1 .b8 _ZN34_INTERNAL_bb4d7346_4_k_cu_281daaee4cuda3std6ranges3__45__cpo5ssizeE[1];
.global .align 1 .b8 _ZN34_INTERNAL_bb4d7346_4_k_cu_281daaee4cuda3std6ranges3__45__cpo8distanceE[1];
.global .align 1 .b8 _ZN34_INTERNAL_bb4d7346_4_k_cu_281daaee6thrust24THRUST_300001_SM_1000_NS6system6detail10sequential3seqE[1];

.visible .entry _Z13mandelbrotRowdddidiPii(
	.param .f64 _Z13mandelbrotRowdddidiPii_param_0,
	.param .f64 _Z13mandelbrotRowdddidiPii_param_1,
	.param .f64 _Z13mandelbrotRowdddidiPii_param_2,
	.param .u32 _Z13mandelbrotRowdddidiPii_param_3,
	.param .f64 _Z13mandelbrotRowdddidiPii_param_4,
	.param .u32 _Z13mandelbrotRowdddidiPii_param_5,
	.param .u64 .ptr .align 1 _Z13mandelbrotRowdddidiPii_param_6,
	.param .u32 _Z13mandelbrotRowdddidiPii_param_7
)
{
	.reg .pred 	%p<11>;
	.reg .b32 	%r<15>;
	.reg .b64 	%rd<9>;
	.reg .b64 	%fd<47>;

	ld.param.f64 	%fd16, [_Z13mandelbrotRowdddidiPii_param_0];
	ld.param.f64 	%fd17, [_Z13mandelbrotRowdddidiPii_param_1];
	ld.param.f64 	%fd18, [_Z13mandelbrotRowdddidiPii_param_2];
	ld.param.u32 	%r6, [_Z13mandelbrotRowdddidiPii_param_3];
	ld.param.f64 	%fd19, [_Z13mandelbrotRowdddidiPii_param_4];
	ld.param.u32 	%r7, [_Z13mandelbrotRowdddidiPii_param_5];
	ld.param.u64 	%rd2, [_Z13mandelbrotRowdddidiPii_param_6];
	ld.param.u32 	%r8, [_Z13mandelbrotRowdddidiPii_param_7];
	cvta.to.global.u64 	%rd1, %rd2;
	setp.lt.s32 	%p1, %r6, 1;
	@%p1 bra 	$L__BB0_13;
	mul.f64 	%fd1, %fd16, %fd16;
	mul.f64 	%fd21, %fd16, 0d3FD0000000000000;
	mul.f64 	%fd2, %fd16, %fd21;
	mul.f64 	%fd3, %fd19, %fd19;
	mov.b32 	%r13, 0;
$L__BB0_2:
	cvt.rn.f64.u32 	%fd22, %r13;
	fma.rn.f64 	%fd6, %fd18, %fd22, %fd17;
	add.s32 	%r2, %r13, %r8;
	add.f64 	%fd23, %fd6, 0dBFD0000000000000;
	fma.rn.f64 	%fd24, %fd23, %fd23, %fd1;
	add.f64 	%fd25, %fd23, %fd24;
	mul.f64 	%fd26, %fd24, %fd25;
	setp.le.f64 	%p2, %fd26, %fd2;
	@%p2 bra 	$L__BB0_14;
	mov.b32 	%r3, 0;
$L__BB0_4:
	abs.f64 	%fd27, %fd45;
	setp.geu.f64 	%p3, %fd27, 0d2000000000000000;
	abs.f64 	%fd28, %fd46;
	setp.geu.f64 	%p4, %fd28, 0d2000000000000000;
	or.pred  	%p5, %p3, %p4;
	@%p5 bra 	$L__BB0_6;
	mul.f64 	%fd31, %fd45, 0d4010000000000000;
	mul.f64 	%fd32, %fd46, 0d4010000000000000;
	mul.f64 	%fd33, %fd32, %fd32;
	fma.rn.f64 	%fd34, %fd31, %fd31, %fd33;
	mul.f64 	%fd44, %fd34, 0d3FB0000000000000;
	bra.uni 	$L__BB0_7;
$L__BB0_6:
	mul.f64 	%fd30, %fd46, %fd46;
	fma.rn.f64 	%fd44, %fd45, %fd45, %fd30;
$L__BB0_7:
	setp.ge.s32 	%p6, %r3, %r7;
	setp.geu.f64 	%p7, %fd44, %fd3;
	or.pred  	%p8, %p6, %p7;
	@%p8 bra 	$L__BB0_9;
	mul.f64 	%fd35, %fd45, %fd45;
	mul.f64 	%fd36, %fd46, %fd46;
	sub.f64 	%fd37, %fd35, %fd36;
	mul.f64 	%fd38, %fd45, %fd46;
	fma.rn.f64 	%fd39, %fd45, %fd46, %fd38;
	add.f64 	%fd45, %fd6, %fd37;
	add.f64 	%fd46, %fd16, %fd39;
	add.s32 	%r3, %r3, 1;
	bra.uni 	$L__BB0_4;
$L__BB0_9:
	setp.ne.s32 	%p9, %r3, %r7;
	@%p9 bra 	$L__BB0_11;
	mul.wide.s32 	%rd7, %r2, 4;
	add.s64 	%rd8, %rd1, %rd7;
	mov.b32 	%r12, 0;
	st.global.u32 	[%rd8], %r12;
	bra.uni 	$L__BB0_12;
$L__BB0_11:
	mul.wide.s32 	%rd5, %r2, 4;
	add.s64 	%rd6, %rd1, %rd5;
	st.global.u32 	[%rd6], %r3;
$L__BB0_12:
	add.s32 	%r13, %r13, 1;
	setp.ne.s32 	%p10, %r13, %r6;
	@%p10 bra 	$L__BB0_2;
$L__BB0_13:
	ret;
$L__BB0_14:
	mul.wide.s32 	%rd3, %r2, 4;
	add.s64 	%rd4, %rd1, %rd3;
	mov.b32 	%r10, 0;
	st.global.u32 	[%rd4], %r10;
	bra.uni 	$L__BB0_12;

}
	// .globl	_Z16mandelbrotSingledddidiPi
.visible .entry _Z16mandelbrotSingledddidiPi(
	.param .f64 _Z16mandelbrotSingledddidiPi_param_0,
	.param .f64 _Z16mandelbrotSingledddidiPi_param_1,
	.param .f64 _Z16mandelbrotSingledddidiPi_param_2,
	.param .u32 _Z16mandelbrotSingledddidiPi_param_3,
	.param .f64 _Z16mandelbrotSingledddidiPi_param_4,
	.param .u32 _Z16mandelbrotSingledddidiPi_param_5,
	.param .u64 .ptr .align 1 _Z16mandelbrotSingledddidiPi_param_6
)
{
	.reg .pred 	%p<10>;
	.reg .b32 	%r<21>;
	.reg .b64 	%rd<9>;
	.reg .b64 	%fd<41>;

	ld.param.f64 	%fd11, [_Z16mandelbrotSingledddidiPi_param_0];
	ld.param.f64 	%fd12, [_Z16mandelbrotSingledddidiPi_param_1];
	ld.param.f64 	%fd13, [_Z16mandelbrotSingledddidiPi_param_2];
	ld.param.u32 	%r8, [_Z16mandelbrotSingledddidiPi_param_3];
	ld.param.f64 	%fd14, [_Z16mandelbrotSingledddidiPi_param_4];
	ld.param.u32 	%r7, [_Z16mandelbrotSingledddidiPi_param_5];
	ld.param.u64 	%rd2, [_Z16mandelbrotSingledddidiPi_param_6];
	cvta.to.global.u64 	%rd1, %rd2;
	mov.u32 	%r9, %ctaid.x;
	mov.u32 	%r10, %ntid.x;
	mov.u32 	%r11, %tid.x;
	mad.lo.s32 	%r1, %r9, %r10, %r11;
	mov.u32 	%r12, %ctaid.y;
	mov.u32 	%r13, %ntid.y;
	mov.u32 	%r14, %tid.y;
	mad.lo.s32 	%r15, %r12, %r13, %r14;
	max.s32 	%r16, %r1, %r15;
	setp.ge.s32 	%p1, %r16, %r8;
	@%p1 bra 	$L__BB1_11;
	cvt.rn.f64.s32 	%fd15, %r1;
	fma.rn.f64 	%fd1, %fd13, %fd15, %fd11;
	cvt.rn.f64.u32 	%fd16, %r15;
	fma.rn.f64 	%fd2, %fd13, %fd16, %fd12;
	mad.lo.s32 	%r3, %r8, %r15, %r1;
	add.f64 	%fd17, %fd1, 0dBFD0000000000000;
	mul.f64 	%fd18, %fd17, %fd17;
	fma.rn.f64 	%fd19, %fd2, %fd2, %fd18;
	add.f64 	%fd20, %fd17, %fd19;
	mul.f64 	%fd21, %fd19, %fd20;
	mul.f64 	%fd22, %fd2, 0d3FD0000000000000;
	mul.f64 	%fd23, %fd2, %fd22;
	setp.le.f64 	%p2, %fd21, %fd23;
	@%p2 bra 	$L__BB1_12;
	mul.f64 	%fd3, %fd14, %fd14;
	mov.b32 	%r4, 0;
$L__BB1_3:
	abs.f64 	%fd25, %fd38;
	setp.geu.f64 	%p3, %fd25, 0d2000000000000000;
	abs.f64 	%fd26, %fd39;
	setp.geu.f64 	%p4, %fd26, 0d2000000000000000;
	or.pred  	%p5, %p3, %p4;
	@%p5 bra 	$L__BB1_5;
	mul.f64 	%fd29, %fd38, 0d4010000000000000;
	mul.f64 	%fd30, %fd39, 0d4010000000000000;
	mul.f64 	%fd31, %fd30, %fd30;
	fma.rn.f64 	%fd32, %fd29, %fd29, %fd31;
	mul.f64 	%fd40, %fd32, 0d3FB0000000000000;
	bra.uni 	$L__BB1_6;
$L__BB1_5:
	mul.f64 	%fd28, %fd39, %fd39;
	fma.rn.f64 	%fd40, %fd38, %fd38, %fd28;
$L__BB1_6:
	setp.ge.s32 	%p6, %r4, %r7;
	setp.geu.f64 	%p7, %fd40, %fd3;
	or.pred  	%p8, %p6, %p7;
	@%p8 bra 	$L__BB1_8;
	mul.f64 	%fd33, %fd38, %fd38;
	mul.f64 	%fd34, %fd39, %fd39;
	sub.f64 	%fd35, %fd33, %fd34;
	mul.f64 	%fd36, %fd38, %fd39;
	fma.rn.f64 	%fd37, %fd38, %fd39, %fd36;
	add.f64 	%fd38, %fd1, %fd35;
	add.f64 	%fd39, %fd2, %fd37;
	add.s32 	%r4, %r4, 1;
	bra.uni 	$L__BB1_3;
$L__BB1_8:
	setp.ne.s32 	%p9, %r4, %r7;
	@%p9 bra 	$L__BB1_10;
	mul.wide.s32 	%rd7, %r3, 4;
	add.s64 	%rd8, %rd1, %rd7;
	mov.b32 	%r19, 0;
	st.global.u32 	[%rd8], %r19;
	bra.uni 	$L__BB1_11;
$L__BB1_10:
	mul.wide.s32 	%rd5, %r3, 4;
	add.s64 	%rd6, %rd1, %rd5;
	st.global.u32 	[%rd6], %r4;
$L__BB1_11:
	ret;
$L__BB1_12:
	mul.wide.s32 	%rd3, %r3, 4;
	add.s64 	%rd4, %rd1, %rd3;
	mov.b32 	%r17, 0;
	st.global.u32 	[%rd4], %r17;
	bra.uni 	$L__BB1_11;

}


// ===== COMPILED SASS (sm_100) =====

	.target	sm_100

	.elftype	@"ET_EXEC"


//--------------------- .note.nv.tkinfo           --------------------------
	.section	.note.nv.tkinfo,"",@"SHT_NOTE"
	.sectionflags	@"SHF_NOTE_NV_TKINFO"
	.tkinfo
        /*0018*/ 	.word	0x00000002
        /*0030*/ 	.string	""
        /*0030*/ 	.string	"ptxas"
        /*0030*/ 	.string	"Cuda compilation tools, release 13.0, V13.0.88"
        /*0030*/ 	.string	"Build cuda_13.0.r13.0/compiler.36424714_0"
        /*0030*/ 	.string	"-arch sm_100 -m 64 "



//--------------------- .note.nv.cuinfo           --------------------------
	.section	.note.nv.cuinfo,"",@"SHT_NOTE"
	.sectionflags	@"SHF_NOTE_NV_CUINFO"
        /*0018*/ 	.short	0x0002
        /*001a*/ 	.short	0x0064
        /*001c*/ 	.short	0x0082
	.zero		2


//--------------------- .nv.info                  --------------------------
	.section	.nv.info,"",@"SHT_CUDA_INFO"
	.align	4


	//----- nvinfo : EIATTR_REGCOUNT
	.align		4
        /*0000*/ 	.byte	0x04, 0x2f
        /*0002*/ 	.short	(.L_29 - .L_28)
	.align		4
.L_28:
        /*0004*/ 	.word	index@(_Z13mandelbrotRowdddidiPii)
        /*0008*/ 	.word	0x00000016


	//----- nvinfo : EIATTR_FRAME_SIZE
	.align		4
.L_29:
        /*000c*/ 	.byte	0x04, 0x11
        /*000e*/ 	.short	(.L_31 - .L_30)
	.align		4
.L_30:
        /*0010*/ 	.word	index@(_Z13mandelbrotRowdddidiPii)
        /*0014*/ 	.word	0x00000000


	//----- nvinfo : EIATTR_REGCOUNT
	.align		4
.L_31:
        /*0018*/ 	.byte	0x04, 0x2f
        /*001a*/ 	.short	(.L_33 - .L_32)
	.align		4
.L_32:
        /*001c*/ 	.word	index@(_Z16mandelbrotSingledddidiPi)
        /*0020*/ 	.word	0x00000014


	//----- nvinfo : EIATTR_FRAME_SIZE
	.align		4
.L_33:
        /*0024*/ 	.byte	0x04, 0x11
        /*0026*/ 	.short	(.L_35 - .L_34)
	.align		4
.L_34:
        /*0028*/ 	.word	index@(_Z16mandelbrotSingledddidiPi)
        /*002c*/ 	.word	0x00000000


	//----- nvinfo : EIATTR_MIN_STACK_SIZE
	.align		4
.L_35:
        /*0030*/ 	.byte	0x04, 0x12
        /*0032*/ 	.short	(.L_37 - .L_36)
	.align		4
.L_36:
        /*0034*/ 	.word	index@(_Z16mandelbrotSingledddidiPi)
        /*0038*/ 	.word	0x00000000


	//----- nvinfo : EIATTR_MIN_STACK_SIZE
	.align		4
.L_37:
        /*003c*/ 	.byte	0x04, 0x12
        /*003e*/ 	.short	(.L_39 - .L_38)
	.align		4
.L_38:
        /*0040*/ 	.word	index@(_Z13mandelbrotRowdddidiPii)
        /*0044*/ 	.word	0x00000000
.L_39:


//--------------------- .nv.compat                --------------------------
	.section	.nv.compat,"",@"SHT_CUDA_COMPAT_INFO"
	.align	4
        /*0000*/ 	.byte	0x02, 0x09, 0x00, 0x00, 0x02, 0x02, 0x01, 0x00, 0x02, 0x05, 0x05, 0x00, 0x03, 0x07, 0x01, 0x01
        /*0010*/ 	.byte	0x02, 0x03, 0x00, 0x00, 0x02, 0x06, 0x01, 0x00, 0x04, 0x0b, 0x08, 0x00, 0x01, 0x00, 0x00, 0x00
        /*0020*/ 	.byte	0x00, 0x00, 0x00, 0x00


//--------------------- .nv.info._Z16mandelbrotSingledddidiPi --------------------------
	.section	.nv.info._Z16mandelbrotSingledddidiPi,"",@"SHT_CUDA_INFO"
	.sectionflags	@""
	.align	4


	//----- nvinfo : EIATTR_CUDA_API_VERSION
	.align		4
        /*0000*/ 	.byte	0x04, 0x37
        /*0002*/ 	.short	(.L_41 - .L_40)
.L_40:
        /*0004*/ 	.word	0x00000082


	//----- nvinfo : EIATTR_KPARAM_INFO
	.align		4
.L_41:
        /*0008*/ 	.byte	0x04, 0x17
        /*000a*/ 	.short	(.L_43 - .L_42)
.L_42:
        /*000c*/ 	.word	0x00000000
        /*0010*/ 	.short	0x0006
        /*0012*/ 	.short	0x0030
        /*0014*/ 	.byte	0x00, 0xf5, 0x21, 0x00


	//----- nvinfo : EIATTR_KPARAM_INFO
	.align		4
.L_43:
        /*0018*/ 	.byte	0x04, 0x17
        /*001a*/ 	.short	(.L_45 - .L_44)
.L_44:
        /*001c*/ 	.word	0x00000000
        /*0020*/ 	.short	0x0005
        /*0022*/ 	.short	0x0028
        /*0024*/ 	.byte	0x00, 0xf0, 0x11, 0x00


	//----- nvinfo : EIATTR_KPARAM_INFO
	.align		4
.L_45:
        /*0028*/ 	.byte	0x04, 0x17
        /*002a*/ 	.short	(.L_47 - .L_46)
.L_46:
        /*002c*/ 	.word	0x00000000
        /*0030*/ 	.short	0x0004
        /*0032*/ 	.short	0x0020
        /*0034*/ 	.byte	0x00, 0xf0, 0x21, 0x00


	//----- nvinfo : EIATTR_KPARAM_INFO
	.align		4
.L_47:
        /*0038*/ 	.byte	0x04, 0x17
        /*003a*/ 	.short	(.L_49 - .L_48)
.L_48:
        /*003c*/ 	.word	0x00000000
        /*0040*/ 	.short	0x0003
        /*0042*/ 	.short	0x0018
        /*0044*/ 	.byte	0x00, 0xf0, 0x11, 0x00


	//----- nvinfo : EIATTR_KPARAM_INFO
	.align		4
.L_49:
        /*0048*/ 	.byte	0x04, 0x17
        /*004a*/ 	.short	(.L_51 - .L_50)
.L_50:
        /*004c*/ 	.word	0x00000000
        /*0050*/ 	.short	0x0002
        /*0052*/ 	.short	0x0010
        /*0054*/ 	.byte	0x00, 0xf0, 0x21, 0x00


	//----- nvinfo : EIATTR_KPARAM_INFO
	.align		4
.L_51:
        /*0058*/ 	.byte	0x04, 0x17
        /*005a*/ 	.short	(.L_53 - .L_52)
.L_52:
        /*005c*/ 	.word	0x00000000
        /*0060*/ 	.short	0x0001
        /*0062*/ 	.short	0x0008
        /*0064*/ 	.byte	0x00, 0xf0, 0x21, 0x00


	//----- nvinfo : EIATTR_KPARAM_INFO
	.align		4
.L_53:
        /*0068*/ 	.byte	0x04, 0x17
        /*006a*/ 	.short	(.L_55 - .L_54)
.L_54:
        /*006c*/ 	.word	0x00000000
        /*0070*/ 	.short	0x0000
        /*0072*/ 	.short	0x0000
        /*0074*/ 	.byte	0x00, 0xf0, 0x21, 0x00


	//----- nvinfo : EIATTR_SPARSE_MMA_MASK
	.align		4
.L_55:
        /*0078*/ 	.byte	0x03, 0x50
        /*007a*/ 	.short	0x0000


	//----- nvinfo : EIATTR_MAXREG_COUNT
	.align		4
        /*007c*/ 	.byte	0x03, 0x1b
        /*007e*/ 	.short	0x00ff


	//----- nvinfo : EIATTR_MERCURY_ISA_VERSION
	.align		4
        /*0080*/ 	.byte	0x03, 0x5f
        /*0082*/ 	.short	0x0101


	//----- nvinfo : EIATTR_VRC_CTA_INIT_COUNT
	.align		4
        /*0084*/ 	.byte	0x02, 0x4a
	.zero		1
	.zero		1


	//----- nvinfo : EIATTR_EXIT_INSTR_OFFSETS
	.align		4
        /*0088*/ 	.byte	0x04, 0x1c
        /*008a*/ 	.short	(.L_57 - .L_56)


	//   ....[0]....
.L_56:
        /*008c*/ 	.word	0x000000c0


	//   ....[1]....
        /*0090*/ 	.word	0x000003d0


	//   ....[2]....
        /*0094*/ 	.word	0x00000410


	//   ....[3]....
        /*0098*/ 	.word	0x00000450


	//----- nvinfo : EIATTR_CRS_STACK_SIZE
	.align		4
.L_57:
        /*009c*/ 	.byte	0x04, 0x1e
        /*009e*/ 	.short	(.L_59 - .L_58)
.L_58:
        /*00a0*/ 	.word	0x00000000


	//----- nvinfo : EIATTR_CBANK_PARAM_SIZE
	.align		4
.L_59:
        /*00a4*/ 	.byte	0x03, 0x19
        /*00a6*/ 	.short	0x0038


	//----- nvinfo : EIATTR_PARAM_CBANK
	.align		4
        /*00a8*/ 	.byte	0x04, 0x0a
        /*00aa*/ 	.short	(.L_61 - .L_60)
	.align		4
.L_60:
        /*00ac*/ 	.word	index@(.nv.constant0._Z16mandelbrotSingledddidiPi)
        /*00b0*/ 	.short	0x0380
        /*00b2*/ 	.short	0x0038


	//----- nvinfo : EIATTR_SW_WAR
	.align		4
.L_61:
        /*00b4*/ 	.byte	0x04, 0x36
        /*00b6*/ 	.short	(.L_63 - .L_62)
.L_62:
        /*00b8*/ 	.word	0x00000008
.L_63:


//--------------------- .nv.info._Z13mandelbrotRowdddidiPii --------------------------
	.section	.nv.info._Z13mandelbrotRowdddidiPii,"",@"SHT_CUDA_INFO"
	.sectionflags	@""
	.align	4


	//----- nvinfo : EIATTR_CUDA_API_VERSION
	.align		4
        /*0000*/ 	.byte	0x04, 0x37
        /*0002*/ 	.short	(.L_65 - .L_64)
.L_64:
        /*0004*/ 	.word	0x00000082


	//----- nvinfo : EIATTR_KPARAM_INFO
	.align		4
.L_65:
        /*0008*/ 	.byte	0x04, 0x17
        /*000a*/ 	.short	(.L_67 - .L_66)
.L_66:
        /*000c*/ 	.word	0x00000000
        /*0010*/ 	.short	0x0007
        /*0012*/ 	.short	0x0038
        /*0014*/ 	.byte	0x00, 0xf0, 0x11, 0x00


	//----- nvinfo : EIATTR_KPARAM_INFO
	.align		4
.L_67:
        /*0018*/ 	.byte	0x04, 0x17
        /*001a*/ 	.short	(.L_69 - .L_68)
.L_68:
        /*001c*/ 	.word	0x00000000
        /*0020*/ 	.short	0x0006
        /*0022*/ 	.short	0x0030
        /*0024*/ 	.byte	0x00, 0xf5, 0x21, 0x00


	//----- nvinfo : EIATTR_KPARAM_INFO
	.align		4
.L_69:
        /*0028*/ 	.byte	0x04, 0x17
        /*002a*/ 	.short	(.L_71 - .L_70)
.L_70:
        /*002c*/ 	.word	0x00000000
        /*0030*/ 	.short	0x0005
        /*0032*/ 	.short	0x0028
        /*0034*/ 	.byte	0x00, 0xf0, 0x11, 0x00


	//----- nvinfo : EIATTR_KPARAM_INFO
	.align		4
.L_71:
        /*0038*/ 	.byte	0x04, 0x17
        /*003a*/ 	.short	(.L_73 - .L_72)
.L_72:
        /*003c*/ 	.word	0x00000000
        /*0040*/ 	.short	0x0004
        /*0042*/ 	.short	0x0020
        /*0044*/ 	.byte	0x00, 0xf0, 0x21, 0x00


	//----- nvinfo : EIATTR_KPARAM_INFO
	.align		4
.L_73:
        /*0048*/ 	.byte	0x04, 0x17
        /*004a*/ 	.short	(.L_75 - .L_74)
.L_74:
        /*004c*/ 	.word	0x00000000
        /*0050*/ 	.short	0x0003
        /*0052*/ 	.short	0x0018
        /*0054*/ 	.byte	0x00, 0xf0, 0x11, 0x00


	//----- nvinfo : EIATTR_KPARAM_INFO
	.align		4
.L_75:
        /*0058*/ 	.byte	0x04, 0x17
        /*005a*/ 	.short	(.L_77 - .L_76)
.L_76:
        /*005c*/ 	.word	0x00000000
        /*0060*/ 	.short	0x0002
        /*0062*/ 	.short	0x0010
        /*0064*/ 	.byte	0x00, 0xf0, 0x21, 0x00


	//----- nvinfo : EIATTR_KPARAM_INFO
	.align		4
.L_77:
        /*0068*/ 	.byte	0x04, 0x17
        /*006a*/ 	.short	(.L_79 - .L_78)
.L_78:
        /*006c*/ 	.word	0x00000000
        /*0070*/ 	.short	0x0001
        /*0072*/ 	.short	0x0008
        /*0074*/ 	.byte	0x00, 0xf0, 0x21, 0x00


	//----- nvinfo : EIATTR_KPARAM_INFO
	.align		4
.L_79:
        /*0078*/ 	.byte	0x04, 0x17
        /*007a*/ 	.short	(.L_81 - .L_80)
.L_80:
        /*007c*/ 	.word	0x00000000
        /*0080*/ 	.short	0x0000
        /*0082*/ 	.short	0x0000
        /*0084*/ 	.byte	0x00, 0xf0, 0x21, 0x00


	//----- nvinfo : EIATTR_SPARSE_MMA_MASK
	.align		4
.L_81:
        /*0088*/ 	.byte	0x03, 0x50
        /*008a*/ 	.short	0x0000


	//----- nvinfo : EIATTR_MAXREG_COUNT
	.align		4
        /*008c*/ 	.byte	0x03, 0x1b
        /*008e*/ 	.short	0x00ff


	//----- nvinfo : EIATTR_MERCURY_ISA_VERSION
	.align		4
        /*0090*/ 	.byte	0x03, 0x5f
        /*0092*/ 	.short	0x0101


	//----- nvinfo : EIATTR_VRC_CTA_INIT_COUNT
	.align		4
        /*0094*/ 	.byte	0x02, 0x4a
	.zero		1
	.zero		1


	//----- nvinfo : EIATTR_EXIT_INSTR_OFFSETS
	.align		4
        /*0098*/ 	.byte	0x04, 0x1c
        /*009a*/ 	.short	(.L_83 - .L_82)


	//   ....[0]....
.L_82:
        /*009c*/ 	.word	0x00000030


	//   ....[1]....
        /*00a0*/ 	.word	0x000003b0


	//----- nvinfo : EIATTR_CBANK_PARAM_SIZE
	.align		4
.L_83:
        /*00a4*/ 	.byte	0x03, 0x19
        /*00a6*/ 	.short	0x003c


	//----- nvinfo : EIATTR_PARAM_CBANK
	.align		4
        /*00a8*/ 	.byte	0x04, 0x0a
        /*00aa*/ 	.short	(.L_85 - .L_84)
	.align		4
.L_84:
        /*00ac*/ 	.word	index@(.nv.constant0._Z13mandelbrotRowdddidiPii)
        /*00b0*/ 	.short	0x0380
        /*00b2*/ 	.short	0x003c


	//----- nvinfo : EIATTR_SW_WAR
	.align		4
.L_85:
        /*00b4*/ 	.byte	0x04, 0x36
        /*00b6*/ 	.short	(.L_87 - .L_86)
.L_86:
        /*00b8*/ 	.word	0x00000008
.L_87:


//--------------------- .nv.callgraph             --------------------------
	.section	.nv.callgraph,"",@"SHT_CUDA_CALLGRAPH"
	.align	4
	.sectionentsize	8
	.align		4
        /*0000*/ 	.word	0x00000000
	.align		4
        /*0004*/ 	.word	0xffffffff
	.align		4
        /*0008*/ 	.word	0x00000000
	.align		4
        /*000c*/ 	.word	0xfffffffe
	.align		4
        /*0010*/ 	.word	0x00000000
	.align		4
        /*0014*/ 	.word	0xfffffffd
	.align		4
        /*0018*/ 	.word	0x00000000
	.align		4
        /*001c*/ 	.word	0xfffffffc


//--------------------- .nv.constant4             --------------------------
	.section	.nv.constant4,"a",@progbits
	.align	8
	.align		8
.nv.constant4:
        /*0000*/ 	.dword	_ZN34_INTERNAL_bb4d7346_4_k_cu_281daaee4cuda3std3__45__cpo5beginE
	.align		8
        /*0008*/ 	.dword	_ZN34_INTERNAL_bb4d7346_4_k_cu_281daaee4cuda3std3__45__cpo3endE
	.align		8
        /*0010*/ 	.dword	_ZN34_INTERNAL_bb4d7346_4_k_cu_281daaee4cuda3std3__45__cpo6cbeginE
	.align		8
        /*0018*/ 	.dword	_ZN34_INTERNAL_bb4d7346_4_k_cu_281daaee4cuda3std3__45__cpo4cendE
	.align		8
        /*0020*/ 	.dword	_ZN34_INTERNAL_bb4d7346_4_k_cu_281daaee4cuda3std3__45__cpo6rbeginE
	.align		8
        /*0028*/ 	.dword	_ZN34_INTERNAL_bb4d7346_4_k_cu_281daaee4cuda3std3__45__cpo4rendE
	.align		8
        /*0030*/ 	.dword	_ZN34_INTERNAL_bb4d7346_4_k_cu_281daaee4cuda3std3__45__cpo7crbeginE
	.align		8
        /*0038*/ 	.dword	_ZN34_INTERNAL_bb4d7346_4_k_cu_281daaee4cuda3std3__45__cpo5crendE
	.align		8
        /*0040*/ 	.dword	_ZN34_INTERNAL_bb4d7346_4_k_cu_281daaee4cuda3std3__436_GLOBAL__N__bb4d7346_4_k_cu_281daaee6ignoreE
	.align		8
        /*0048*/ 	.dword	_ZN34_INTERNAL_bb4d7346_4_k_cu_281daaee4cuda3std3__419piecewise_constructE
	.align		8
        /*0050*/ 	.dword	_ZN34_INTERNAL_bb4d7346_4_k_cu_281daaee4cuda3std3__48in_placeE
	.align		8
        /*0058*/ 	.dword	_ZN34_INTERNAL_bb4d7346_4_k_cu_281daaee4cuda3std3__420unreachable_sentinelE
	.align		8
        /*0060*/ 	.dword	_ZN34_INTERNAL_bb4d7346_4_k_cu_281daaee4cuda3std6ranges3__45__cpo4swapE
	.align		8
        /*0068*/ 	.dword	_ZN34_INTERNAL_bb4d7346_4_k_cu_281daaee4cuda3std6ranges3__45__cpo9iter_moveE
	.align		8
        /*0070*/ 	.dword	_ZN34_INTERNAL_bb4d7346_4_k_cu_281daaee4cuda3std6ranges3__45__cpo5beginE
	.align		8
        /*0078*/ 	.dword	_ZN34_INTERNAL_bb4d7346_4_k_cu_281daaee4cuda3std6ranges3__45__cpo3endE
	.align		8
        /*0080*/ 	.dword	_ZN34_INTERNAL_bb4d7346_4_k_cu_281daaee4cuda3std6ranges3__45__cpo6cbeginE
	.align		8
        /*0088*/ 	.dword	_ZN34_INTERNAL_bb4d7346_4_k_cu_281daaee4cuda3std6ranges3__45__cpo4cendE
	.align		8
        /*0090*/ 	.dword	_ZN34_INTERNAL_bb4d7346_4_k_cu_281daaee4cuda3std6ranges3__45__cpo7advanceE
	.align		8
        /*0098*/ 	.dword	_ZN34_INTERNAL_bb4d7346_4_k_cu_281daaee4cuda3std6ranges3__45__cpo9iter_swapE
	.align		8
        /*00a0*/ 	.dword	_ZN34_INTERNAL_bb4d7346_4_k_cu_281daaee4cuda3std6ranges3__45__cpo4nextE
	.align		8
        /*00a8*/ 	.dword	_ZN34_INTERNAL_bb4d7346_4_k_cu_281daaee4cuda3std6ranges3__45__cpo4prevE
	.align		8
        /*00b0*/ 	.dword	_ZN34_INTERNAL_bb4d7346_4_k_cu_281daaee4cuda3std6ranges3__45__cpo4dataE
	.align		8
        /*00b8*/ 	.dword	_ZN34_INTERNAL_bb4d7346_4_k_cu_281daaee4cuda3std6ranges3__45__cpo5cdataE
	.align		8
        /*00c0*/ 	.dword	_ZN34_INTERNAL_bb4d7346_4_k_cu_281daaee4cuda3std6ranges3__45__cpo4sizeE
	.align		8
        /*00c8*/ 	.dword	_ZN34_INTERNAL_bb4d7346_4_k_cu_281daaee4cuda3std6ranges3__45__cpo5ssizeE
	.align		8
        /*00d0*/ 	.dword	_ZN34_INTERNAL_bb4d7346_4_k_cu_281daaee4cuda3std6ranges3__45__cpo8distanceE
	.align		8
        /*00d8*/ 	.dword	_ZN34_INTERNAL_bb4d7346_4_k_cu_281daaee6thrust24THRUST_300001_SM_1000_NS6system6detail10sequential3seqE


//--------------------- .text._Z16mandelbrotSingledddidiPi --------------------------
	.section	.text._Z16mandelbrotSingledddidiPi,"ax",@progbits
	.align	128
        .global         _Z16mandelbrotSingledddidiPi
        .type           _Z16mandelbrotSingledddidiPi,@function
        .size           _Z16mandelbrotSingledddidiPi,(.L_x_9 - _Z16mandelbrotSingledddidiPi)
        .other          _Z16mandelbrotSingledddidiPi,@"STO_CUDA_ENTRY STV_DEFAULT"
_Z16mandelbrotSingledddidiPi:
.text._Z16mandelbrotSingledddidiPi:
[----:B------:R-:W-:Y:S01]  /*0000*/  LDC R1, c[0x0][0x37c] ;  /* 0x0000df00ff017b82 */ /* 0x000fe20000000800 */
[----:B------:R-:W0:Y:S07]  /*0010*/  S2R R3, SR_TID.X ;  /* 0x0000000000037919 */ /* 0x000e2e0000002100 */
[----:B------:R-:W0:Y:S01]  /*0020*/  LDC R0, c[0x0][0x360] ;  /* 0x0000d800ff007b82 */ /* 0x000e220000000800 */
[----:B------:R-:W1:Y:S01]  /*0030*/  LDCU UR6, c[0x0][0x398] ;  /* 0x00007300ff0677ac */ /* 0x000e620008000800 */
[----:B------:R-:W2:Y:S06]  /*0040*/  S2R R2, SR_TID.Y ;  /* 0x0000000000027919 */ /* 0x000eac0000002200 */
[----:B------:R-:W0:Y:S08]  /*0050*/  S2UR UR4, SR_CTAID.X ;  /* 0x00000000000479c3 */ /* 0x000e300000002500 */
[----:B------:R-:W2:Y:S08]  /*0060*/  S2UR UR5, SR_CTAID.Y ;  /* 0x00000000000579c3 */ /* 0x000eb00000002600 */
[----:B------:R-:W2:Y:S01]  /*0070*/  LDC R13, c[0x0][0x364] ;  /* 0x0000d900ff0d7b82 */ /* 0x000ea20000000800 */
[----:B0-----:R-:W-:-:S02]  /*0080*/  IMAD R0, R0, UR4, R3 ;  /* 0x0000000400007c24 */ /* 0x001fc4000f8e0203 */
[----:B--2---:R-:W-:-:S05]  /*0090*/  IMAD R13, R13, UR5, R2 ;  /* 0x000000050d0d7c24 */ /* 0x004fca000f8e0202 */
[----:B------:R-:W-:-:S04]  /*00a0*/  VIMNMX R2, PT, PT, R0, R13, !PT ;  /* 0x0000000d00027248 */ /* 0x000fc80007fe0100 */
[----:B-1----:R-:W-:-:S13]  /*00b0*/  ISETP.GE.AND P0, PT, R2, UR6, PT ;  /* 0x0000000602007c0c */ /* 0x002fda000bf06270 */
[----:B------:R-:W-:Y:S05]  /*00c0*/  @P0 EXIT ;  /* 0x000000000000094d */ /* 0x000fea0003800000 */
[----:B------:R-:W0:Y:S01]  /*00d0*/  LDC.64 R6, c[0x0][0x380] ;  /* 0x0000e000ff067b82 */ /* 0x000e220000000a00 */
[----:B------:R-:W0:Y:S01]  /*00e0*/  LDCU.64 UR4, c[0x0][0x390] ;  /* 0x00007200ff0477ac */ /* 0x000e220008000a00 */
[----:B------:R1:W0:Y:S06]  /*00f0*/  I2F.F64 R2, R0 ;  /* 0x0000000000027312 */ /* 0x00022c0000201c00 */
[----:B------:R-:W2:Y:S02]  /*0100*/  LDC.64 R8, c[0x0][0x388] ;  /* 0x0000e200ff087b82 */ /* 0x000ea40000000a00 */
[----:B------:R-:W2:Y:S01]  /*0110*/  I2F.F64.U32 R4, R13 ;  /* 0x0000000d00047312 */ /* 0x000ea20000201800 */
[----:B-1----:R-:W-:Y:S01]  /*0120*/  IMAD R0, R13, UR6, R0 ;  /* 0x000000060d007c24 */ /* 0x002fe2000f8e0200 */
[----:B0-----:R-:W-:-:S08]  /*0130*/  DFMA R2, R2, UR4, R6 ;  /* 0x0000000402027c2b */ /* 0x001fd00008000006 */
[----:B------:R-:W-:Y:S02]  /*0140*/  DADD R6, R2, -0.25 ;  /* 0xbfd0000002067429 */ /* 0x000fe40000000000 */
[----:B--2---:R-:W-:Y:S01]  /*0150*/  DFMA R4, R4, UR4, R8 ;  /* 0x0000000404047c2b */ /* 0x004fe20008000008 */
[----:B------:R-:W0:Y:S05]  /*0160*/  LDCU.64 UR4, c[0x0][0x358] ;  /* 0x00006b00ff0477ac */ /* 0x000e2a0008000a00 */
[----:B------:R-:W-:Y:S02]  /*0170*/  DMUL R8, R6, R6 ;  /* 0x0000000606087228 */ /* 0x000fe40000000000 */
[----:B------:R-:W-:-:S06]  /*0180*/  DMUL R10, R4, 0.25 ;  /* 0x3fd00000040a7828 */ /* 0x000fcc0000000000 */
[C---:B------:R-:W-:Y:S02]  /*0190*/  DFMA R8, R4.reuse, R4, R8 ;  /* 0x000000040408722b */ /* 0x040fe40000000008 */
[----:B------:R-:W-:-:S06]  /*01a0*/  DMUL R10, R4, R10 ;  /* 0x0000000a040a7228 */ /* 0x000fcc0000000000 */
[----:B------:R-:W-:-:S08]  /*01b0*/  DADD R6, R6, R8 ;  /* 0x0000000006067229 */ /* 0x000fd00000000008 */
[----:B------:R-:W-:-:S08]  /*01c0*/  DMUL R6, R8, R6 ;  /* 0x0000000608067228 */ /* 0x000fd00000000000 */
[----:B------:R-:W-:-:S14]  /*01d0*/  DSETP.GTU.AND P0, PT, R6, R10, PT ;  /* 0x0000000a0600722a */ /* 0x000fdc0003f0c000 */
[----:B0-----:R-:W-:Y:S05]  /*01e0*/  @!P0 BRA `(.L_x_0) ;  /* 0x00000000008c8947 */ /* 0x001fea0003800000 */
[----:B------:R-:W0:Y:S01]  /*01f0*/  LDC.64 R6, c[0x0][0x3a0] ;  /* 0x0000e800ff067b82 */ /* 0x000e220000000a00 */
[----:B------:R-:W-:Y:S01]  /*0200*/  BSSY.RECONVERGENT B0, `(.L_x_1) ;  /* 0x0000018000007945 */ /* 0x000fe20003800200 */
[----:B------:R-:W-:-:S06]  /*0210*/  MOV R13, RZ ;  /* 0x000000ff000d7202 */ /* 0x000fcc0000000f00 */
[----:B------:R-:W1:Y:S01]  /*0220*/  LDC R12, c[0x0][0x3a8] ;  /* 0x0000ea00ff0c7b82 */ /* 0x000e620000000800 */
[----:B0-----:R-:W-:-:S11]  /*0230*/  DMUL R6, R6, R6 ;  /* 0x0000000606067228 */ /* 0x001fd60000000000 */
.L_x_2:
[----:B------:R-:W-:-:S06]  /*0240*/  DSETP.GEU.AND P0, PT, |R8|, 1.4916681462400413487e-154, PT ;  /* 0x200000000800742a */ /* 0x000fcc0003f0e200 */
[----:B------:R-:W-:-:S14]  /*0250*/  DSETP.GEU.OR P0, PT, |R10|, 1.4916681462400413487e-154, P0 ;  /* 0x200000000a00742a */ /* 0x000fdc000070e600 */
[----:B------:R-:W-:Y:S02]  /*0260*/  @!P0 DMUL R16, R8, 4 ;  /* 0x4010000008108828 */ /* 0x000fe40000000000 */
[----:B------:R-:W-:-:S06]  /*0270*/  @!P0 DMUL R14, R10, 4 ;  /* 0x401000000a0e8828 */ /* 0x000fcc0000000000 */
[----:B------:R-:W-:-:S08]  /*0280*/  @!P0 DMUL R16, R16, R16 ;  /* 0x0000001010108228 */ /* 0x000fd00000000000 */
[----:B------:R-:W-:Y:S02]  /*0290*/  @!P0 DFMA R16, R14, R14, R16 ;  /* 0x0000000e0e10822b */ /* 0x000fe40000000010 */
[----:B------:R-:W-:-:S06]  /*02a0*/  @P0 DMUL R14, R8, R8 ;  /* 0x00000008080e0228 */ /* 0x000fcc0000000000 */
[----:B------:R-:W-:Y:S02]  /*02b0*/  @!P0 DMUL R16, R16, 0.0625 ;  /* 0x3fb0000010108828 */ /* 0x000fe40000000000 */
[----:B------:R-:W-:-:S08]  /*02c0*/  @P0 DFMA R16, R10, R10, R14 ;  /* 0x0000000a0a10022b */ /* 0x000fd0000000000e */
[----:B------:R-:W-:-:S06]  /*02d0*/  DSETP.GEU.AND P0, PT, R16, R6, PT ;  /* 0x000000061000722a */ /* 0x000fcc0003f0e000 */
[----:B-1----:R-:W-:-:S13]  /*02e0*/  ISETP.GE.OR P0, PT, R13, R12, P0 ;  /* 0x0000000c0d00720c */ /* 0x002fda0000706670 */
[-C--:B------:R-:W-:Y:S02]  /*02f0*/  @!P0 DMUL R14, R8, R8.reuse ;  /* 0x00000008080e8228 */ /* 0x080fe40000000000 */
[----:B------:R-:W-:-:S06]  /*0300*/  @!P0 DMUL R16, R10, R8 ;  /* 0x000000080a108228 */ /* 0x000fcc0000000000 */
[C---:B------:R-:W-:Y:S02]  /*0310*/  @!P0 DFMA R14, R10.reuse, R10, -R14 ;  /* 0x0000000a0a0e822b */ /* 0x040fe4000000080e */
[----:B------:R-:W-:-:S06]  /*0320*/  @!P0 DFMA R16, R10, R8, R16 ;  /* 0x000000080a10822b */ /* 0x000fcc0000000010 */
[----:B------:R-:W-:Y:S02]  /*0330*/  @!P0 DADD R10, R2, R14 ;  /* 0x00000000020a8229 */ /* 0x000fe4000000000e */
[----:B------:R-:W-:Y:S01]  /*0340*/  @!P0 DADD R8, R4, R16 ;  /* 0x0000000004088229 */ /* 0x000fe20000000010 */
[----:B------:R-:W-:Y:S02]  /*0350*/  MOV R15, R13 ;  /* 0x0000000d000f7202 */ /* 0x000fe40000000f00 */
[----:B------:R-:W-:Y:S01]  /*0360*/  @!P0 IADD3 R13, PT, PT, R13, 0x1, RZ ;  /* 0x000000010d0d8810 */ /* 0x000fe20007ffe0ff */
[----:B------:R-:W-:Y:S07]  /*0370*/  @!P0 BRA `(.L_x_2) ;  /* 0xfffffffc00b08947 */ /* 0x000fee000383ffff */
[----:B------:R-:W-:Y:S05]  /*0380*/  BSYNC.RECONVERGENT B0 ;  /* 0x0000000000007941 */ /* 0x000fea0003800200 */
.L_x_1:
[----:B------:R-:W-:-:S13]  /*0390*/  ISETP.NE.AND P0, PT, R15, R12, PT ;  /* 0x0000000c0f00720c */ /* 0x000fda0003f05270 */
[----:B------:R-:W0:Y:S02]  /*03a0*/  @!P0 LDC.64 R2, c[0x0][0x3b0] ;  /* 0x0000ec00ff028b82 */ /* 0x000e240000000a00 */
[----:B0-----:R-:W-:-:S05]  /*03b0*/  @!P0 IMAD.WIDE R2, R0, 0x4, R2 ;  /* 0x0000000400028825 */ /* 0x001fca00078e0202 */
[----:B------:R0:W-:Y:S01]  /*03c0*/  @!P0 STG.E desc[UR4][R2.64], RZ ;  /* 0x000000ff02008986 */ /* 0x0001e2000c101904 */
[----:B------:R-:W-:Y:S05]  /*03d0*/  @!P0 EXIT ;  /* 0x000000000000894d */ /* 0x000fea0003800000 */
[----:B0-----:R-:W0:Y:S02]  /*03e0*/  LDC.64 R2, c[0x0][0x3b0] ;  /* 0x0000ec00ff027b82 */ /* 0x001e240000000a00 */
[----:B0-----:R-:W-:-:S05]  /*03f0*/  IMAD.WIDE R2, R0, 0x4, R2 ;  /* 0x0000000400027825 */ /* 0x001fca00078e0202 */
[----:B------:R-:W-:Y:S01]  /*0400*/  STG.E desc[UR4][R2.64], R15 ;  /* 0x0000000f02007986 */ /* 0x000fe2000c101904 */
[----:B------:R-:W-:Y:S05]  /*0410*/  EXIT ;  /* 0x000000000000794d */ /* 0x000fea0003800000 */
.L_x_0:
[----:B------:R-:W0:Y:S02]  /*0420*/  LDC.64 R2, c[0x0][0x3b0] ;  /* 0x0000ec00ff027b82 */ /* 0x000e240000000a00 */
[----:B0-----:R-:W-:-:S05]  /*0430*/  IMAD.WIDE R2, R0, 0x4, R2 ;  /* 0x0000000400027825 */ /* 0x001fca00078e0202 */
[----:B------:R-:W-:Y:S01]  /*0440*/  STG.E desc[UR4][R2.64], RZ ;  /* 0x000000ff02007986 */ /* 0x000fe2000c101904 */
[----:B------:R-:W-:Y:S05]  /*0450*/  EXIT ;  /* 0x000000000000794d */ /* 0x000fea0003800000 */
.L_x_3:
[----:B------:R-:W-:-:S00]  /*0460*/  BRA `(.L_x_3) ;  /* 0xfffffffc00fc7947 */ /* 0x000fc0000383ffff */
[----:B------:R-:W-:-:S00]  /*0470*/  NOP ;  /* 0x0000000000007918 */ /* 0x000fc00000000000 */
        /* <DEDUP_REMOVED lines=8> */
.L_x_9:


//--------------------- .text._Z13mandelbrotRowdddidiPii --------------------------
	.section	.text._Z13mandelbrotRowdddidiPii,"ax",@progbits
	.align	128
        .global         _Z13mandelbrotRowdddidiPii
        .type           _Z13mandelbrotRowdddidiPii,@function
        .size           _Z13mandelbrotRowdddidiPii,(.L_x_10 - _Z13mandelbrotRowdddidiPii)
        .other          _Z13mandelbrotRowdddidiPii,@"STO_CUDA_ENTRY STV_DEFAULT"
_Z13mandelbrotRowdddidiPii:
.text._Z13mandelbrotRowdddidiPii:
[----:B------:R-:W-:Y:S08]  /*0000*/  LDC R1, c[0x0][0x37c] ;  /* 0x0000df00ff017b82 */ /* 0x000ff00000000800 */
[----:B------:R-:W0:Y:S02]  /*0010*/  LDC R0, c[0x0][0x398] ;  /* 0x0000e600ff007b82 */ /* 0x000e240000000800 */
[----:B0-----:R-:W-:-:S13]  /*0020*/  ISETP.GE.AND P0, PT, R0, 0x1, PT ;  /* 0x000000010000780c */ /* 0x001fda0003f06270 */
[----:B------:R-:W-:Y:S05]  /*0030*/  @!P0 EXIT ;  /* 0x000000000000894d */ /* 0x000fea0003800000 */
[----:B------:R-:W0:Y:S01]  /*0040*/  LDC.64 R4, c[0x0][0x380] ;  /* 0x0000e000ff047b82 */ /* 0x000e220000000a00 */
[----:B------:R-:W1:Y:S01]  /*0050*/  LDCU.64 UR6, c[0x0][0x358] ;  /* 0x00006b00ff0677ac */ /* 0x000e620008000a00 */
[----:B------:R-:W-:-:S06]  /*0060*/  UMOV UR4, URZ ;  /* 0x000000ff00047c82 */ /* 0x000fcc0008000000 */
[----:B------:R-:W2:Y:S01]  /*0070*/  LDC.64 R6, c[0x0][0x3a0] ;  /* 0x0000e800ff067b82 */ /* 0x000ea20000000a00 */
[----:B0-----:R-:W-:-:S08]  /*0080*/  DMUL R2, R4, 0.25 ;  /* 0x3fd0000004027828 */ /* 0x001fd00000000000 */
[-C--:B------:R-:W-:Y:S02]  /*0090*/  DMUL R2, R2, R4.reuse ;  /* 0x0000000402027228 */ /* 0x080fe40000000000 */
[----:B------:R-:W-:Y:S02]  /*00a0*/  DMUL R4, R4, R4 ;  /* 0x0000000404047228 */ /* 0x000fe40000000000 */
[----:B-12---:R-:W-:-:S11]  /*00b0*/  DMUL R6, R6, R6 ;  /* 0x0000000606067228 */ /* 0x006fd60000000000 */
.L_x_7:
[----:B0-2---:R-:W0:Y:S01]  /*00c0*/  LDC.64 R14, c[0x0][0x388] ;  /* 0x0000e200ff0e7b82 */ /* 0x005e220000000a00 */
[----:B-1----:R-:W0:Y:S01]  /*00d0*/  LDCU.64 UR8, c[0x0][0x390] ;  /* 0x00007200ff0877ac */ /* 0x002e220008000a00 */
[----:B------:R-:W0:Y:S01]  /*00e0*/  I2F.F64.U32 R12, UR4 ;  /* 0x00000004000c7d12 */ /* 0x000e220008201800 */
[----:B------:R-:W1:Y:S05]  /*00f0*/  LDCU UR5, c[0x0][0x398] ;  /* 0x00007300ff0577ac */ /* 0x000e6a0008000800 */
[----:B------:R-:W2:Y:S01]  /*0100*/  LDC R0, c[0x0][0x3b8] ;  /* 0x0000ee00ff007b82 */ /* 0x000ea20000000800 */
[----:B0-----:R-:W-:-:S08]  /*0110*/  DFMA R12, R12, UR8, R14 ;  /* 0x000000080c0c7c2b */ /* 0x001fd0000800000e */
[----:B------:R-:W-:Y:S01]  /*0120*/  DADD R14, R12, -0.25 ;  /* 0xbfd000000c0e7429 */ /* 0x000fe20000000000 */
[----:B--2---:R-:W-:Y:S01]  /*0130*/  VIADD R0, R0, UR4 ;  /* 0x0000000400007c36 */ /* 0x004fe20008000000 */
[----:B------:R-:W-:-:S04]  /*0140*/  UIADD3 UR4, UPT, UPT, UR4, 0x1, URZ ;  /* 0x0000000104047890 */ /* 0x000fc8000fffe0ff */
[----:B-1----:R-:W-:Y:S02]  /*0150*/  UISETP.NE.AND UP0, UPT, UR4, UR5, UPT ;  /* 0x000000050400728c */ /* 0x002fe4000bf05270 */
[----:B------:R-:W-:-:S08]  /*0160*/  DFMA R16, R14, R14, R4 ;  /* 0x0000000e0e10722b */ /* 0x000fd00000000004 */
[----:B------:R-:W-:-:S08]  /*0170*/  DADD R14, R14, R16 ;  /* 0x000000000e0e7229 */ /* 0x000fd00000000010 */
[----:B------:R-:W-:-:S08]  /*0180*/  DMUL R14, R16, R14 ;  /* 0x0000000e100e7228 */ /* 0x000fd00000000000 */
[----:B------:R-:W-:-:S14]  /*0190*/  DSETP.GTU.AND P0, PT, R14, R2, PT ;  /* 0x000000020e00722a */ /* 0x000fdc0003f0c000 */
[----:B------:R-:W0:Y:S02]  /*01a0*/  @!P0 LDC.64 R14, c[0x0][0x3b0] ;  /* 0x0000ec00ff0e8b82 */ /* 0x000e240000000a00 */
[----:B0-----:R-:W-:-:S05]  /*01b0*/  @!P0 IMAD.WIDE R14, R0, 0x4, R14 ;  /* 0x00000004000e8825 */ /* 0x001fca00078e020e */
[----:B------:R0:W-:Y:S01]  /*01c0*/  @!P0 STG.E desc[UR6][R14.64], RZ ;  /* 0x000000ff0e008986 */ /* 0x0001e2000c101906 */
[----:B------:R-:W-:Y:S05]  /*01d0*/  @!P0 BRA `(.L_x_4) ;  /* 0x0000000000708947 */ /* 0x000fea0003800000 */
[----:B0-----:R-:W-:Y:S01]  /*01e0*/  MOV R14, RZ ;  /* 0x000000ff000e7202 */ /* 0x001fe20000000f00 */
[----:B------:R-:W0:Y:S01]  /*01f0*/  LDCU UR5, c[0x0][0x3a8] ;  /* 0x00007500ff0577ac */ /* 0x000e220008000800 */
[----:B------:R-:W1:Y:S05]  /*0200*/  LDCU.64 UR8, c[0x0][0x380] ;  /* 0x00007000ff0877ac */ /* 0x000e6a0008000a00 */
.L_x_6:
        /* <DEDUP_REMOVED lines=10> */
[----:B0-----:R-:W-:-:S13]  /*02b0*/  ISETP.GE.OR P0, PT, R14, UR5, P0 ;  /* 0x000000050e007c0c */ /* 0x001fda0008706670 */
[----:B------:R-:W-:Y:S05]  /*02c0*/  @P0 BRA `(.L_x_5) ;  /* 0x0000000000200947 */ /* 0x000fea0003800000 */
[-C--:B------:R-:W-:Y:S01]  /*02d0*/  DMUL R16, R8, R8.reuse ;  /* 0x0000000808107228 */ /* 0x080fe20000000000 */
[----:B------:R-:W-:Y:S01]  /*02e0*/  VIADD R14, R14, 0x1 ;  /* 0x000000010e0e7836 */ /* 0x000fe20000000000 */
[----:B------:R-:W-:-:S06]  /*02f0*/  DMUL R18, R10, R8 ;  /* 0x000000080a127228 */ /* 0x000fcc0000000000 */
[C---:B------:R-:W-:Y:S02]  /*0300*/  DFMA R16, R10.reuse, R10, -R16 ;  /* 0x0000000a0a10722b */ /* 0x040fe40000000810 */
[----:B------:R-:W-:-:S06]  /*0310*/  DFMA R8, R10, R8, R18 ;  /* 0x000000080a08722b */ /* 0x000fcc0000000012 */
[----:B------:R-:W-:Y:S02]  /*0320*/  DADD R10, R12, R16 ;  /* 0x000000000c0a7229 */ /* 0x000fe40000000010 */
[----:B-1----:R-:W-:Y:S01]  /*0330*/  DADD R8, R8, UR8 ;  /* 0x0000000808087e29 */ /* 0x002fe20008000000 */
[----:B------:R-:W-:Y:S10]  /*0340*/  BRA `(.L_x_6) ;  /* 0xfffffffc00b07947 */ /* 0x000ff4000383ffff */
.L_x_5:
[----:B------:R-:W0:Y:S01]  /*0350*/  LDC.64 R12, c[0x0][0x3b0] ;  /* 0x0000ec00ff0c7b82 */ /* 0x000e220000000a00 */
[----:B------:R-:W-:Y:S01]  /*0360*/  ISETP.NE.AND P0, PT, R14, UR5, PT ;  /* 0x000000050e007c0c */ /* 0x000fe2000bf05270 */
[----:B0-----:R-:W-:-:S12]  /*0370*/  IMAD.WIDE R12, R0, 0x4, R12 ;  /* 0x00000004000c7825 */ /* 0x001fd800078e020c */
[----:B------:R2:W-:Y:S04]  /*0380*/  @!P0 STG.E desc[UR6][R12.64], RZ ;  /* 0x000000ff0c008986 */ /* 0x0005e8000c101906 */
[----:B------:R2:W-:Y:S02]  /*0390*/  @P0 STG.E desc[UR6][R12.64], R14 ;  /* 0x0000000e0c000986 */ /* 0x0005e4000c101906 */
.L_x_4:
[----:B------:R-:W-:Y:S05]  /*03a0*/  BRA.U UP0, `(.L_x_7) ;  /* 0xfffffffd00447547 */ /* 0x000fea000b83ffff */
[----:B-1----:R-:W-:Y:S05]  /*03b0*/  EXIT ;  /* 0x000000000000794d */ /* 0x002fea0003800000 */
.L_x_8:
        /* <DEDUP_REMOVED lines=12> */
.L_x_10:


//--------------------- .nv.shared.reserved.0     --------------------------
	.section	.nv.shared.reserved.0,"aw",@nobits
	.weak		__nv_reservedSMEM_offset_0_alias
	.size		__nv_reservedSMEM_offset_0_alias, 0, 64
	.other		__nv_reservedSMEM_offset_0_alias,@"STO_CUDA_RESERVED_SHARED STV_DEFAULT"
__nv_reservedSMEM_offset_0_alias:
	.zero		0
	.zero		64


//--------------------- .nv.global                --------------------------
	.section	.nv.global,"aw",@nobits
.nv.global:
	.type		_ZN34_INTERNAL_bb4d7346_4_k_cu_281daaee4cuda3std3__48in_placeE,@object
	.size		_ZN34_INTERNAL_bb4d7346_4_k_cu_281daaee4cuda3std3__48in_placeE,(_ZN34_INTERNAL_bb4d7346_4_k_cu_281daaee4cuda3std6ranges3__45__cpo8distanceE - _ZN34_INTERNAL_bb4d7346_4_k_cu_281daaee4cuda3std3__48in_placeE)
_ZN34_INTERNAL_bb4d7346_4_k_cu_281daaee4cuda3std3__48in_placeE:
	.zero		1
	.type		_ZN34_INTERNAL_bb4d7346_4_k_cu_281daaee4cuda3std6ranges3__45__cpo8distanceE,@object
	.size		_ZN34_INTERNAL_bb4d7346_4_k_cu_281daaee4cuda3std6ranges3__45__cpo8distanceE,(_ZN34_INTERNAL_bb4d7346_4_k_cu_281daaee4cuda3std3__45__cpo6cbeginE - _ZN34_INTERNAL_bb4d7346_4_k_cu_281daaee4cuda3std6ranges3__45__cpo8distanceE)
_ZN34_INTERNAL_bb4d7346_4_k_cu_281daaee4cuda3std6ranges3__45__cpo8distanceE:
	.zero		1
	.type		_ZN34_INTERNAL_bb4d7346_4_k_cu_281daaee4cuda3std3__45__cpo6cbeginE,@object
	.size		_ZN34_INTERNAL_bb4d7346_4_k_cu_281daaee4cuda3std3__45__cpo6cbeginE,(_ZN34_INTERNAL_bb4d7346_4_k_cu_281daaee4cuda3std6ranges3__45__cpo7advanceE - _ZN34_INTERNAL_bb4d7346_4_k_cu_281daaee4cuda3std3__45__cpo6cbeginE)
_ZN34_INTERNAL_bb4d7346_4_k_cu_281daaee4cuda3std3__45__cpo6cbeginE:
	.zero		1
	.type		_ZN34_INTERNAL_bb4d7346_4_k_cu_281daaee4cuda3std6ranges3__45__cpo7advanceE,@object
	.size		_ZN34_INTERNAL_bb4d7346_4_k_cu_281daaee4cuda3std6ranges3__45__cpo7advanceE,(_ZN34_INTERNAL_bb4d7346_4_k_cu_281daaee4cuda3std3__45__cpo7crbeginE - _ZN34_INTERNAL_bb4d7346_4_k_cu_281daaee4cuda3std6ranges3__45__cpo7advanceE)
_ZN34_INTERNAL_bb4d7346_4_k_cu_281daaee4cuda3std6ranges3__45__cpo7advanceE:
	.zero		1
	.type		_ZN34_INTERNAL_bb4d7346_4_k_cu_281daaee4cuda3std3__45__cpo7crbeginE,@object
	.size		_ZN34_INTERNAL_bb4d7346_4_k_cu_281daaee4cuda3std3__45__cpo7crbeginE,(_ZN34_INTERNAL_bb4d7346_4_k_cu_281daaee4cuda3std6ranges3__45__cpo4dataE - _ZN34_INTERNAL_bb4d7346_4_k_cu_281daaee4cuda3std3__45__cpo7crbeginE)
_ZN34_INTERNAL_bb4d7346_4_k_cu_281daaee4cuda3std3__45__cpo7crbeginE:
	.zero		1
	.type		_ZN34_INTERNAL_bb4d7346_4_k_cu_281daaee4cuda3std6ranges3__45__cpo4dataE,@object
	.size		_ZN34_INTERNAL_bb4d7346_4_k_cu_281daaee4cuda3std6ranges3__45__cpo4dataE,(_ZN34_INTERNAL_bb4d7346_4_k_cu_281daaee4cuda3std6ranges3__45__cpo5beginE - _ZN34_INTERNAL_bb4d7346_4_k_cu_281daaee4cuda3std6ranges3__45__cpo4dataE)
_ZN34_INTERNAL_bb4d7346_4_k_cu_281daaee4cuda3std6ranges3__45__cpo4dataE:
	.zero		1
	.type		_ZN34_INTERNAL_bb4d7346_4_k_cu_281daaee4cuda3std6ranges3__45__cpo5beginE,@object
	.size		_ZN34_INTERNAL_bb4d7346_4_k_cu_281daaee4cuda3std6ranges3__45__cpo5beginE,(_ZN34_INTERNAL_bb4d7346_4_k_cu_281daaee4cuda3std3__436_GLOBAL__N__bb4d7346_4_k_cu_281daaee6ignoreE - _ZN34_INTERNAL_bb4d7346_4_k_cu_281daaee4cuda3std6ranges3__45__cpo5beginE)
_ZN34_INTERNAL_bb4d7346_4_k_cu_281daaee4cuda3std6ranges3__45__cpo5beginE:
	.zero		1
	.type		_ZN34_INTERNAL_bb4d7346_4_k_cu_281daaee4cuda3std3__436_GLOBAL__N__bb4d7346_4_k_cu_281daaee6ignoreE,@object
	.size		_ZN34_INTERNAL_bb4d7346_4_k_cu_281daaee4cuda3std3__436_GLOBAL__N__bb4d7346_4_k_cu_281daaee6ignoreE,(_ZN34_INTERNAL_bb4d7346_4_k_cu_281daaee4cuda3std6ranges3__45__cpo4sizeE - _ZN34_INTERNAL_bb4d7346_4_k_cu_281daaee4cuda3std3__436_GLOBAL__N__bb4d7346_4_k_cu_281daaee6ignoreE)
_ZN34_INTERNAL_bb4d7346_4_k_cu_281daaee4cuda3std3__436_GLOBAL__N__bb4d7346_4_k_cu_281daaee6ignoreE:
	.zero		1
	.type		_ZN34_INTERNAL_bb4d7346_4_k_cu_281daaee4cuda3std6ranges3__45__cpo4sizeE,@object
	.size		_ZN34_INTERNAL_bb4d7346_4_k_cu_281daaee4cuda3std6ranges3__45__cpo4sizeE,(_ZN34_INTERNAL_bb4d7346_4_k_cu_281daaee4cuda3std3__45__cpo5beginE - _ZN34_INTERNAL_bb4d7346_4_k_cu_281daaee4cuda3std6ranges3__45__cpo4sizeE)
_ZN34_INTERNAL_bb4d7346_4_k_cu_281daaee4cuda3std6ranges3__45__cpo4sizeE:
	.zero		1
	.type		_ZN34_INTERNAL_bb4d7346_4_k_cu_281daaee4cuda3std3__45__cpo5beginE,@object
	.size		_ZN34_INTERNAL_bb4d7346_4_k_cu_281daaee4cuda3std3__45__cpo5beginE,(_ZN34_INTERNAL_bb4d7346_4_k_cu_281daaee4cuda3std6ranges3__45__cpo6cbeginE - _ZN34_INTERNAL_bb4d7346_4_k_cu_281daaee4cuda3std3__45__cpo5beginE)
_ZN34_INTERNAL_bb4d7346_4_k_cu_281daaee4cuda3std3__45__cpo5beginE:
	.zero		1
	.type		_ZN34_INTERNAL_bb4d7346_4_k_cu_281daaee4cuda3std6ranges3__45__cpo6cbeginE,@object
	.size		_ZN34_INTERNAL_bb4d7346_4_k_cu_281daaee4cuda3std6ranges3__45__cpo6cbeginE,(_ZN34_INTERNAL_bb4d7346_4_k_cu_281daaee4cuda3std3__45__cpo6rbeginE - _ZN34_INTERNAL_bb4d7346_4_k_cu_281daaee4cuda3std6ranges3__45__cpo6cbeginE)
_ZN34_INTERNAL_bb4d7346_4_k_cu_281daaee4cuda3std6ranges3__45__cpo6cbeginE:
	.zero		1
	.type		_ZN34_INTERNAL_bb4d7346_4_k_cu_281daaee4cuda3std3__45__cpo6rbeginE,@object
	.size		_ZN34_INTERNAL_bb4d7346_4_k_cu_281daaee4cuda3std3__45__cpo6rbeginE,(_ZN34_INTERNAL_bb4d7346_4_k_cu_281daaee4cuda3std6ranges3__45__cpo4nextE - _ZN34_INTERNAL_bb4d7346_4_k_cu_281daaee4cuda3std3__45__cpo6rbeginE)
_ZN34_INTERNAL_bb4d7346_4_k_cu_281daaee4cuda3std3__45__cpo6rbeginE:
	.zero		1
	.type		_ZN34_INTERNAL_bb4d7346_4_k_cu_281daaee4cuda3std6ranges3__45__cpo4nextE,@object
	.size		_ZN34_INTERNAL_bb4d7346_4_k_cu_281daaee4cuda3std6ranges3__45__cpo4nextE,(_ZN34_INTERNAL_bb4d7346_4_k_cu_281daaee4cuda3std6ranges3__45__cpo4swapE - _ZN34_INTERNAL_bb4d7346_4_k_cu_281daaee4cuda3std6ranges3__45__cpo4nextE)
_ZN34_INTERNAL_bb4d7346_4_k_cu_281daaee4cuda3std6ranges3__45__cpo4nextE:
	.zero		1
	.type		_ZN34_INTERNAL_bb4d7346_4_k_cu_281daaee4cuda3std6ranges3__45__cpo4swapE,@object
	.size		_ZN34_INTERNAL_bb4d7346_4_k_cu_281daaee4cuda3std6ranges3__45__cpo4swapE,(_ZN34_INTERNAL_bb4d7346_4_k_cu_281daaee4cuda3std3__420unreachable_sentinelE - _ZN34_INTERNAL_bb4d7346_4_k_cu_281daaee4cuda3std6ranges3__45__cpo4swapE)
_ZN34_INTERNAL_bb4d7346_4_k_cu_281daaee4cuda3std6ranges3__45__cpo4swapE:
	.zero		1
	.type		_ZN34_INTERNAL_bb4d7346_4_k_cu_281daaee4cuda3std3__420unreachable_sentinelE,@object
	.size		_ZN34_INTERNAL_bb4d7346_4_k_cu_281daaee4cuda3std3__420unreachable_sentinelE,(_ZN34_INTERNAL_bb4d7346_4_k_cu_281daaee6thrust24THRUST_300001_SM_1000_NS6system6detail10sequential3seqE - _ZN34_INTERNAL_bb4d7346_4_k_cu_281daaee4cuda3std3__420unreachable_sentinelE)
_ZN34_INTERNAL_bb4d7346_4_k_cu_281daaee4cuda3std3__420unreachable_sentinelE:
	.zero		1
	.type		_ZN34_INTERNAL_bb4d7346_4_k_cu_281daaee6thrust24THRUST_300001_SM_1000_NS6system6detail10sequential3seqE,@object
	.size		_ZN34_INTERNAL_bb4d7346_4_k_cu_281daaee6thrust24THRUST_300001_SM_1000_NS6system6detail10sequential3seqE,(_ZN34_INTERNAL_bb4d7346_4_k_cu_281daaee4cuda3std3__45__cpo4cendE - _ZN34_INTERNAL_bb4d7346_4_k_cu_281daaee6thrust24THRUST_300001_SM_1000_NS6system6detail10sequential3seqE)
_ZN34_INTERNAL_bb4d7346_4_k_cu_281daaee6thrust24THRUST_300001_SM_1000_NS6system6detail10sequential3seqE:
	.zero		1
	.type		_ZN34_INTERNAL_bb4d7346_4_k_cu_281daaee4cuda3std3__45__cpo4cendE,@object
	.size		_ZN34_INTERNAL_bb4d7346_4_k_cu_281daaee4cuda3std3__45__cpo4cendE,(_ZN34_INTERNAL_bb4d7346_4_k_cu_281daaee4cuda3std6ranges3__45__cpo9iter_swapE - _ZN34_INTERNAL_bb4d7346_4_k_cu_281daaee4cuda3std3__45__cpo4cendE)
_ZN34_INTERNAL_bb4d7346_4_k_cu_281daaee4cuda3std3__45__cpo4cendE:
	.zero		1
	.type		_ZN34_INTERNAL_bb4d7346_4_k_cu_281daaee4cuda3std6ranges3__45__cpo9iter_swapE,@object
	.size		_ZN34_INTERNAL_bb4d7346_4_k_cu_281daaee4cuda3std6ranges3__45__cpo9iter_swapE,(_ZN34_INTERNAL_bb4d7346_4_k_cu_281daaee4cuda3std3__45__cpo5crendE - _ZN34_INTERNAL_bb4d7346_4_k_cu_281daaee4cuda3std6ranges3__45__cpo9iter_swapE)
_ZN34_INTERNAL_bb4d7346_4_k_cu_281daaee4cuda3std6ranges3__45__cpo9iter_swapE:
	.zero		1
	.type		_ZN34_INTERNAL_bb4d7346_4_k_cu_281daaee4cuda3std3__45__cpo5crendE,@object
	.size		_ZN34_INTERNAL_bb4d7346_4_k_cu_281daaee4cuda3std3__45__cpo5crendE,(_ZN34_INTERNAL_bb4d7346_4_k_cu_281daaee4cuda3std6ranges3__45__cpo5cdataE - _ZN34_INTERNAL_bb4d7346_4_k_cu_281daaee4cuda3std3__45__cpo5crendE)
_ZN34_INTERNAL_bb4d7346_4_k_cu_281daaee4cuda3std3__45__cpo5crendE:
	.zero		1
	.type		_ZN34_INTERNAL_bb4d7346_4_k_cu_281daaee4cuda3std6ranges3__45__cpo5cdataE,@object
	.size		_ZN34_INTERNAL_bb4d7346_4_k_cu_281daaee4cuda3std6ranges3__45__cpo5cdataE,(_ZN34_INTERNAL_bb4d7346_4_k_cu_281daaee4cuda3std6ranges3__45__cpo3endE - _ZN34_INTERNAL_bb4d7346_4_k_cu_281daaee4cuda3std6ranges3__45__cpo5cdataE)
_ZN34_INTERNAL_bb4d7346_4_k_cu_281daaee4cuda3std6ranges3__45__cpo5cdataE:
	.zero		1
	.type		_ZN34_INTERNAL_bb4d7346_4_k_cu_281daaee4cuda3std6ranges3__45__cpo3endE,@object
	.size		_ZN34_INTERNAL_bb4d7346_4_k_cu_281daaee4cuda3std6ranges3__45__cpo3endE,(_ZN34_INTERNAL_bb4d7346_4_k_cu_281daaee4cuda3std3__419piecewise_constructE - _ZN34_INTERNAL_bb4d7346_4_k_cu_281daaee4cuda3std6ranges3__45__cpo3endE)
_ZN34_INTERNAL_bb4d7346_4_k_cu_281daaee4cuda3std6ranges3__45__cpo3endE:
	.zero		1
	.type		_ZN34_INTERNAL_bb4d7346_4_k_cu_281daaee4cuda3std3__419piecewise_constructE,@object
	.size		_ZN34_INTERNAL_bb4d7346_4_k_cu_281daaee4cuda3std3__419piecewise_constructE,(_ZN34_INTERNAL_bb4d7346_4_k_cu_281daaee4cuda3std6ranges3__45__cpo5ssizeE - _ZN34_INTERNAL_bb4d7346_4_k_cu_281daaee4cuda3std3__419piecewise_constructE)
_ZN34_INTERNAL_bb4d7346_4_k_cu_281daaee4cuda3std3__419piecewise_constructE:
	.zero		1
	.type		_ZN34_INTERNAL_bb4d7346_4_k_cu_281daaee4cuda3std6ranges3__45__cpo5ssizeE,@object
	.size		_ZN34_INTERNAL_bb4d7346_4_k_cu_281daaee4cuda3std6ranges3__45__cpo5ssizeE,(_ZN34_INTERNAL_bb4d7346_4_k_cu_281daaee4cuda3std3__45__cpo3endE - _ZN34_INTERNAL_bb4d7346_4_k_cu_281daaee4cuda3std6ranges3__45__cpo5ssizeE)
_ZN34_INTERNAL_bb4d7346_4_k_cu_281daaee4cuda3std6ranges3__45__cpo5ssizeE:
	.zero		1
	.type		_ZN34_INTERNAL_bb4d7346_4_k_cu_281daaee4cuda3std3__45__cpo3endE,@object
	.size		_ZN34_INTERNAL_bb4d7346_4_k_cu_281daaee4cuda3std3__45__cpo3endE,(_ZN34_INTERNAL_bb4d7346_4_k_cu_281daaee4cuda3std6ranges3__45__cpo4cendE - _ZN34_INTERNAL_bb4d7346_4_k_cu_281daaee4cuda3std3__45__cpo3endE)
_ZN34_INTERNAL_bb4d7346_4_k_cu_281daaee4cuda3std3__45__cpo3endE:
	.zero		1
	.type		_ZN34_INTERNAL_bb4d7346_4_k_cu_281daaee4cuda3std6ranges3__45__cpo4cendE,@object
	.size		_ZN34_INTERNAL_bb4d7346_4_k_cu_281daaee4cuda3std6ranges3__45__cpo4cendE,(_ZN34_INTERNAL_bb4d7346_4_k_cu_281daaee4cuda3std3__45__cpo4rendE - _ZN34_INTERNAL_bb4d7346_4_k_cu_281daaee4cuda3std6ranges3__45__cpo4cendE)
_ZN34_INTERNAL_bb4d7346_4_k_cu_281daaee4cuda3std6ranges3__45__cpo4cendE:
	.zero		1
	.type		_ZN34_INTERNAL_bb4d7346_4_k_cu_281daaee4cuda3std3__45__cpo4rendE,@object
	.size		_ZN34_INTERNAL_bb4d7346_4_k_cu_281daaee4cuda3std3__45__cpo4rendE,(_ZN34_INTERNAL_bb4d7346_4_k_cu_281daaee4cuda3std6ranges3__45__cpo4prevE - _ZN34_INTERNAL_bb4d7346_4_k_cu_281daaee4cuda3std3__45__cpo4rendE)
_ZN34_INTERNAL_bb4d7346_4_k_cu_281daaee4cuda3std3__45__cpo4rendE:
	.zero		1
	.type		_ZN34_INTERNAL_bb4d7346_4_k_cu_281daaee4cuda3std6ranges3__45__cpo4prevE,@object
	.size		_ZN34_INTERNAL_bb4d7346_4_k_cu_281daaee4cuda3std6ranges3__45__cpo4prevE,(_ZN34_INTERNAL_bb4d7346_4_k_cu_281daaee4cuda3std6ranges3__45__cpo9iter_moveE - _ZN34_INTERNAL_bb4d7346_4_k_cu_281daaee4cuda3std6ranges3__45__cpo4prevE)
_ZN34_INTERNAL_bb4d7346_4_k_cu_281daaee4cuda3std6ranges3__45__cpo4prevE:
	.zero		1
	.type		_ZN34_INTERNAL_bb4d7346_4_k_cu_281daaee4cuda3std6ranges3__45__cpo9iter_moveE,@object
	.size		_ZN34_INTERNAL_bb4d7346_4_k_cu_281daaee4cuda3std6ranges3__45__cpo9iter_moveE,(.L_13 - _ZN34_INTERNAL_bb4d7346_4_k_cu_281daaee4cuda3std6ranges3__45__cpo9iter_moveE)
_ZN34_INTERNAL_bb4d7346_4_k_cu_281daaee4cuda3std6ranges3__45__cpo9iter_moveE:
	.zero		1
.L_13:


//--------------------- .nv.constant0._Z16mandelbrotSingledddidiPi --------------------------
	.section	.nv.constant0._Z16mandelbrotSingledddidiPi,"a",@progbits
	.sectionflags	@""
	.align	4
.nv.constant0._Z16mandelbrotSingledddidiPi:
	.zero		952


//--------------------- .nv.constant0._Z13mandelbrotRowdddidiPii --------------------------
	.section	.nv.constant0._Z13mandelbrotRowdddidiPii,"a",@progbits
	.sectionflags	@""
	.align	4
.nv.constant0._Z13mandelbrotRowdddidiPii:
	.zero		956


//--------------------- SYMBOLS --------------------------

	.type		.nv.reservedSmem.offset0,@object
	.size		.nv.reservedSmem.offset0,0x4
